//
// Generated by NVIDIA NVVM Compiler
//
// Compiler Build ID: CL-36424714
// Cuda compilation tools, release 13.0, V13.0.88
// Based on NVVM 20.0.0
//

.version 9.0
.target sm_100
.address_size 64

	// .globl	_Z17blur_image_kernelv

.visible .entry _Z17blur_image_kernelv()
{


	ret;

}


// ===== COMPILED SASS (sm_100) =====

	.target	sm_100

	.elftype	@"ET_EXEC"


//--------------------- .note.nv.tkinfo           --------------------------
	.section	.note.nv.tkinfo,"",@"SHT_NOTE"
	.sectionflags	@"SHF_NOTE_NV_TKINFO"
	.tkinfo
        /*0018*/ 	.word	0x00000002
        /*0030*/ 	.string	""
        /*0030*/ 	.string	"ptxas"
        /*0030*/ 	.string	"Cuda compilation tools, release 13.0, V13.0.88"
        /*0030*/ 	.string	"Build cuda_13.0.r13.0/compiler.36424714_0"
        /*0030*/ 	.string	"-arch sm_100 -m 64 "



//--------------------- .note.nv.cuinfo           --------------------------
	.section	.note.nv.cuinfo,"",@"SHT_NOTE"
	.sectionflags	@"SHF_NOTE_NV_CUINFO"
        /*0018*/ 	.short	0x0002
        /*001a*/ 	.short	0x0064
        /*001c*/ 	.short	0x0082
	.zero		2


//--------------------- .nv.info                  --------------------------
	.section	.nv.info,"",@"SHT_CUDA_INFO"
	.align	4


	//----- nvinfo : EIATTR_REGCOUNT
	.align		4
        /*0000*/ 	.byte	0x04, 0x2f
        /*0002*/ 	.short	(.L_1 - .L_0)
	.align		4
.L_0:
        /*0004*/ 	.word	index@(_Z17blur_image_kernelv)
        /*0008*/ 	.word	0x00000004


	//----- nvinfo : EIATTR_FRAME_SIZE
	.align		4
.L_1:
        /*000c*/ 	.byte	0x04, 0x11
        /*000e*/ 	.short	(.L_3 - .L_2)
	.align		4
.L_2:
        /*0010*/ 	.word	index@(_Z17blur_image_kernelv)
        /*0014*/ 	.word	0x00000000


	//----- nvinfo : EIATTR_MIN_STACK_SIZE
	.align		4
.L_3:
        /*0018*/ 	.byte	0x04, 0x12
        /*001a*/ 	.short	(.L_5 - .L_4)
	.align		4
.L_4:
        /*001c*/ 	.word	index@(_Z17blur_image_kernelv)
        /*0020*/ 	.word	0x00000000
.L_5:


//--------------------- .nv.compat                --------------------------
	.section	.nv.compat,"",@"SHT_CUDA_COMPAT_INFO"
	.align	4
        /*0000*/ 	.byte	0x02, 0x09, 0x00, 0x00, 0x02, 0x02, 0x01, 0x00, 0x02, 0x05, 0x05, 0x00, 0x03, 0x07, 0x01, 0x01
        /*0010*/ 	.byte	0x02, 0x03, 0x00, 0x00, 0x02, 0x06, 0x01, 0x00, 0x04, 0x0b, 0x08, 0x00, 0x09, 0x00, 0x00, 0x00
        /*0020*/ 	.byte	0x00, 0x00, 0x00, 0x00


//--------------------- .nv.info._Z17blur_image_kernelv --------------------------
	.section	.nv.info._Z17blur_image_kernelv,"",@"SHT_CUDA_INFO"
	.sectionflags	@""
	.align	4


	//----- nvinfo : EIATTR_CUDA_API_VERSION
	.align		4
        /*0000*/ 	.byte	0x04, 0x37
        /*0002*/ 	.short	(.L_7 - .L_6)
.L_6:
        /*0004*/ 	.word	0x00000082


	//----- nvinfo : EIATTR_SPARSE_MMA_MASK
	.align		4
.L_7:
        /*0008*/ 	.byte	0x03, 0x50
        /*000a*/ 	.short	0x0000


	//----- nvinfo : EIATTR_MAXREG_COUNT
	.align		4
        /*000c*/ 	.byte	0x03, 0x1b
        /*000e*/ 	.short	0x00ff


	//----- nvinfo : EIATTR_MERCURY_ISA_VERSION
	.align		4
        /*0010*/ 	.byte	0x03, 0x5f
        /*0012*/ 	.short	0x0101


	//----- nvinfo : EIATTR_VRC_CTA_INIT_COUNT
	.align		4
        /*0014*/ 	.byte	0x02, 0x4a
	.zero		1
	.zero		1


	//----- nvinfo : EIATTR_EXIT_INSTR_OFFSETS
	.align		4
        /*0018*/ 	.byte	0x04, 0x1c
        /*001a*/ 	.short	(.L_9 - .L_8)


	//   ....[0]....
.L_8:
        /*001c*/ 	.word	0x00000010


	//----- nvinfo : EIATTR_SW_WAR
	.align		4
.L_9:
        /*0020*/ 	.byte	0x04, 0x36
        /*0022*/ 	.short	(.L_11 - .L_10)
.L_10:
        /*0024*/ 	.word	0x00000008
.L_11:


//--------------------- .nv.callgraph             --------------------------
	.section	.nv.callgraph,"",@"SHT_CUDA_CALLGRAPH"
	.align	4
	.sectionentsize	8
	.align		4
        /*0000*/ 	.word	0x00000000
	.align		4
        /*0004*/ 	.word	0xffffffff
	.align		4
        /*0008*/ 	.word	0x00000000
	.align		4
        /*000c*/ 	.word	0xfffffffe
	.align		4
        /*0010*/ 	.word	0x00000000
	.align		4
        /*0014*/ 	.word	0xfffffffd
	.align		4
        /*0018*/ 	.word	0x00000000
	.align		4
        /*001c*/ 	.word	0xfffffffc


//--------------------- .text._Z17blur_image_kernelv --------------------------
	.section	.text._Z17blur_image_kernelv,"ax",@progbits
	.align	128
        .global         _Z17blur_image_kernelv
        .type           _Z17blur_image_kernelv,@function
        .size           _Z17blur_image_kernelv,(.L_x_1 - _Z17blur_image_kernelv)
        .other          _Z17blur_image_kernelv,@"STO_CUDA_ENTRY STV_DEFAULT"
_Z17blur_image_kernelv:
.text._Z17blur_image_kernelv:
[----:B------:R-:W-:Y:S01]  /*0000*/  LDC R1, c[0x0][0x37c] ;  /* 0x0000df00ff017b82 */ /* 0x000fe20000000800 */
[----:B------:R-:W-:Y:S05]  /*0010*/  EXIT ;  /* 0x000000000000794d */ /* 0x000fea0003800000 */
.L_x_0:
[----:B------:R-:W-:-:S00]  /*0020*/  BRA `(.L_x_0) ;  /* 0xfffffffc00fc7947 */ /* 0x000fc0000383ffff */
[----:B------:R-:W-:-:S00]  /*0030*/  NOP ;  /* 0x0000000000007918 */ /* 0x000fc00000000000 */
        /* <DEDUP_REMOVED lines=12> */
.L_x_1:


//--------------------- .nv.shared.reserved.0     --------------------------
	.section	.nv.shared.reserved.0,"aw",@nobits
	.weak		__nv_reservedSMEM_offset_0_alias
	.size		__nv_reservedSMEM_offset_0_alias, 0, 64
	.other		__nv_reservedSMEM_offset_0_alias,@"STO_CUDA_RESERVED_SHARED STV_DEFAULT"
__nv_reservedSMEM_offset_0_alias:
	.zero		0
	.zero		64


//--------------------- .nv.constant0._Z17blur_image_kernelv --------------------------
	.section	.nv.constant0._Z17blur_image_kernelv,"a",@progbits
	.sectionflags	@""
	.align	4
.nv.constant0._Z17blur_image_kernelv:
	.zero		896


//--------------------- SYMBOLS --------------------------

	.type		.nv.reservedSmem.offset0,@object
	.size		.nv.reservedSmem.offset0,0x4
